	.headerflags	@"EF_CUDA_TEXMODE_UNIFIED EF_CUDA_64BIT_ADDRESS EF_CUDA_ACCELERATORS EF_CUDA_SM90 EF_CUDA_VIRTUAL_SM(EF_CUDA_SM90)"
	.elftype	@"ET_EXEC"


//--------------------- .nv.info                  --------------------------
	.section	.nv.info,"",@"SHT_CUDA_INFO"
	.align	4


	//----- nvinfo : EIATTR_REGCOUNT
	.align		4
        /*0000*/ 	.byte	0x04, 0x2f
        /*0002*/ 	.short	(.L_3 - .L_2)
	.align		4
.L_2:
        /*0004*/ 	.word	index@(triton_poi_fused__native_batch_norm_legit_no_training__unsafe_index_add_mul_relu_sub_12)
        /*0008*/ 	.word	0x00000020


	//----- nvinfo : EIATTR_MIN_STACK_SIZE
	.align		4
.L_3:
        /*000c*/ 	.byte	0x04, 0x12
        /*000e*/ 	.short	(.L_5 - .L_4)
	.align		4
.L_4:
        /*0010*/ 	.word	index@(triton_poi_fused__native_batch_norm_legit_no_training__unsafe_index_add_mul_relu_sub_12)
        /*0014*/ 	.word	0x00000000


	//----- nvinfo : EIATTR_FRAME_SIZE
	.align		4
.L_5:
        /*0018*/ 	.byte	0x04, 0x11
        /*001a*/ 	.short	(.L_7 - .L_6)
	.align		4
.L_6:
        /*001c*/ 	.word	index@(triton_poi_fused__native_batch_norm_legit_no_training__unsafe_index_add_mul_relu_sub_12)
        /*0020*/ 	.word	0x00000000


	//----- nvinfo : EIATTR_MIN_STACK_SIZE
	.align		4
.L_7:
        /*0024*/ 	.byte	0x04, 0x12
        /*0026*/ 	.short	(.L_9 - .L_8)
	.align		4
.L_8:
        /*0028*/ 	.word	index@(triton_poi_fused__native_batch_norm_legit_no_training__unsafe_index_add_mul_relu_sub_12)
        /*002c*/ 	.word	0x00000000
.L_9:


//--------------------- .nv.info.triton_poi_fused__native_batch_norm_legit_no_training__unsafe_index_add_mul_relu_sub_12 --------------------------
	.section	.nv.info.triton_poi_fused__native_batch_norm_legit_no_training__unsafe_index_add_mul_relu_sub_12,"",@"SHT_CUDA_INFO"
	.sectionflags	@""
	.align	4


	//----- nvinfo : EIATTR_CUDA_API_VERSION
	.align		4
        /*0000*/ 	.byte	0x04, 0x37
        /*0002*/ 	.short	(.L_11 - .L_10)
.L_10:
        /*0004*/ 	.word	0x0000007c


	//----- nvinfo : EIATTR_KPARAM_INFO
	.align		4
.L_11:
        /*0008*/ 	.byte	0x04, 0x17
        /*000a*/ 	.short	(.L_13 - .L_12)
.L_12:
        /*000c*/ 	.word	0x00000000
        /*0010*/ 	.short	0x000f
        /*0012*/ 	.short	0x0078
        /*0014*/ 	.byte	0x00, 0xf0, 0x11, 0x00


	//----- nvinfo : EIATTR_KPARAM_INFO
	.align		4
.L_13:
        /*0018*/ 	.byte	0x04, 0x17
        /*001a*/ 	.short	(.L_15 - .L_14)
.L_14:
        /*001c*/ 	.word	0x00000000
        /*0020*/ 	.short	0x000e
        /*0022*/ 	.short	0x0070
        /*0024*/ 	.byte	0x00, 0xf4, 0x21, 0x00


	//----- nvinfo : EIATTR_KPARAM_INFO
	.align		4
.L_15:
        /*0028*/ 	.byte	0x04, 0x17
        /*002a*/ 	.short	(.L_17 - .L_16)
.L_16:
        /*002c*/ 	.word	0x00000000
        /*0030*/ 	.short	0x000d
        /*0032*/ 	.short	0x0068
        /*0034*/ 	.byte	0x00, 0xf4, 0x21, 0x00


	//----- nvinfo : EIATTR_KPARAM_INFO
	.align		4
.L_17:
        /*0038*/ 	.byte	0x04, 0x17
        /*003a*/ 	.short	(.L_19 - .L_18)
.L_18:
        /*003c*/ 	.word	0x00000000
        /*0040*/ 	.short	0x000c
        /*0042*/ 	.short	0x0060
        /*0044*/ 	.byte	0x00, 0xf4, 0x21, 0x00


	//----- nvinfo : EIATTR_KPARAM_INFO
	.align		4
.L_19:
        /*0048*/ 	.byte	0x04, 0x17
        /*004a*/ 	.short	(.L_21 - .L_20)
.L_20:
        /*004c*/ 	.word	0x00000000
        /*0050*/ 	.short	0x000b
        /*0052*/ 	.short	0x0058
        /*0054*/ 	.byte	0x00, 0xf4, 0x21, 0x00


	//----- nvinfo : EIATTR_KPARAM_INFO
	.align		4
.L_21:
        /*0058*/ 	.byte	0x04, 0x17
        /*005a*/ 	.short	(.L_23 - .L_22)
.L_22:
        /*005c*/ 	.word	0x00000000
        /*0060*/ 	.short	0x000a
        /*0062*/ 	.short	0x0050
        /*0064*/ 	.byte	0x00, 0xf4, 0x21, 0x00


	//----- nvinfo : EIATTR_KPARAM_INFO
	.align		4
.L_23:
        /*0068*/ 	.byte	0x04, 0x17
        /*006a*/ 	.short	(.L_25 - .L_24)
.L_24:
        /*006c*/ 	.word	0x00000000
        /*0070*/ 	.short	0x0009
        /*0072*/ 	.short	0x0048
        /*0074*/ 	.byte	0x00, 0xf4, 0x21, 0x00


	//----- nvinfo : EIATTR_KPARAM_INFO
	.align		4
.L_25:
        /*0078*/ 	.byte	0x04, 0x17
        /*007a*/ 	.short	(.L_27 - .L_26)
.L_26:
        /*007c*/ 	.word	0x00000000
        /*0080*/ 	.short	0x0008
        /*0082*/ 	.short	0x0040
        /*0084*/ 	.byte	0x00, 0xf4, 0x21, 0x00


	//----- nvinfo : EIATTR_KPARAM_INFO
	.align		4
.L_27:
        /*0088*/ 	.byte	0x04, 0x17
        /*008a*/ 	.short	(.L_29 - .L_28)
.L_28:
        /*008c*/ 	.word	0x00000000
        /*0090*/ 	.short	0x0007
        /*0092*/ 	.short	0x0038
        /*0094*/ 	.byte	0x00, 0xf4, 0x21, 0x00


	//----- nvinfo : EIATTR_KPARAM_INFO
	.align		4
.L_29:
        /*0098*/ 	.byte	0x04, 0x17
        /*009a*/ 	.short	(.L_31 - .L_30)
.L_30:
        /*009c*/ 	.word	0x00000000
        /*00a0*/ 	.short	0x0006
        /*00a2*/ 	.short	0x0030
        /*00a4*/ 	.byte	0x00, 0xf4, 0x21, 0x00


	//----- nvinfo : EIATTR_KPARAM_INFO
	.align		4
.L_31:
        /*00a8*/ 	.byte	0x04, 0x17
        /*00aa*/ 	.short	(.L_33 - .L_32)
.L_32:
        /*00ac*/ 	.word	0x00000000
        /*00b0*/ 	.short	0x0005
        /*00b2*/ 	.short	0x0028
        /*00b4*/ 	.byte	0x00, 0xf4, 0x21, 0x00


	//----- nvinfo : EIATTR_KPARAM_INFO
	.align		4
.L_33:
        /*00b8*/ 	.byte	0x04, 0x17
        /*00ba*/ 	.short	(.L_35 - .L_34)
.L_34:
        /*00bc*/ 	.word	0x00000000
        /*00c0*/ 	.short	0x0004
        /*00c2*/ 	.short	0x0020
        /*00c4*/ 	.byte	0x00, 0xf4, 0x21, 0x00


	//----- nvinfo : EIATTR_KPARAM_INFO
	.align		4
.L_35:
        /*00c8*/ 	.byte	0x04, 0x17
        /*00ca*/ 	.short	(.L_37 - .L_36)
.L_36:
        /*00cc*/ 	.word	0x00000000
        /*00d0*/ 	.short	0x0003
        /*00d2*/ 	.short	0x0018
        /*00d4*/ 	.byte	0x00, 0xf4, 0x21, 0x00


	//----- nvinfo : EIATTR_KPARAM_INFO
	.align		4
.L_37:
        /*00d8*/ 	.byte	0x04, 0x17
        /*00da*/ 	.short	(.L_39 - .L_38)
.L_38:
        /*00dc*/ 	.word	0x00000000
        /*00e0*/ 	.short	0x0002
        /*00e2*/ 	.short	0x0010
        /*00e4*/ 	.byte	0x00, 0xf4, 0x21, 0x00


	//----- nvinfo : EIATTR_KPARAM_INFO
	.align		4
.L_39:
        /*00e8*/ 	.byte	0x04, 0x17
        /*00ea*/ 	.short	(.L_41 - .L_40)
.L_40:
        /*00ec*/ 	.word	0x00000000
        /*00f0*/ 	.short	0x0001
        /*00f2*/ 	.short	0x0008
        /*00f4*/ 	.byte	0x00, 0xf4, 0x21, 0x00


	//----- nvinfo : EIATTR_KPARAM_INFO
	.align		4
.L_41:
        /*00f8*/ 	.byte	0x04, 0x17
        /*00fa*/ 	.short	(.L_43 - .L_42)
.L_42:
        /*00fc*/ 	.word	0x00000000
        /*0100*/ 	.short	0x0000
        /*0102*/ 	.short	0x0000
        /*0104*/ 	.byte	0x00, 0xf4, 0x21, 0x00


	//----- nvinfo : EIATTR_SPARSE_MMA_MASK
	.align		4
.L_43:
        /*0108*/ 	.byte	0x03, 0x50
        /*010a*/ 	.short	0x0000


	//----- nvinfo : EIATTR_MAXREG_COUNT
	.align		4
        /*010c*/ 	.byte	0x03, 0x1b
        /*010e*/ 	.short	0x00ff


	//----- nvinfo : EIATTR_EXIT_INSTR_OFFSETS
	.align		4
        /*0110*/ 	.byte	0x04, 0x1c
        /*0112*/ 	.short	(.L_45 - .L_44)


	//   ....[0]....
.L_44:
        /*0114*/ 	.word	0x00000db0


	//   ....[1]....
        /*0118*/ 	.word	0x00000dd0


	//----- nvinfo : EIATTR_REQNTID
	.align		4
.L_45:
        /*011c*/ 	.byte	0x04, 0x10
        /*011e*/ 	.short	(.L_47 - .L_46)
.L_46:
        /*0120*/ 	.word	0x00000080
        /*0124*/ 	.word	0x00000001
        /*0128*/ 	.word	0x00000001


	//----- nvinfo : EIATTR_CBANK_PARAM_SIZE
	.align		4
.L_47:
        /*012c*/ 	.byte	0x03, 0x19
        /*012e*/ 	.short	0x007c


	//----- nvinfo : EIATTR_PARAM_CBANK
	.align		4
        /*0130*/ 	.byte	0x04, 0x0a
        /*0132*/ 	.short	(.L_49 - .L_48)
	.align		4
.L_48:
        /*0134*/ 	.word	index@(.nv.constant0.triton_poi_fused__native_batch_norm_legit_no_training__unsafe_index_add_mul_relu_sub_12)
        /*0138*/ 	.short	0x0210
        /*013a*/ 	.short	0x007c


	//----- nvinfo : EIATTR_SW_WAR
	.align		4
.L_49:
        /*013c*/ 	.byte	0x04, 0x36
        /*013e*/ 	.short	(.L_51 - .L_50)
.L_50:
        /*0140*/ 	.word	0x00000008
.L_51:


//--------------------- .nv.callgraph             --------------------------
	.section	.nv.callgraph,"",@"SHT_CUDA_CALLGRAPH"
	.align	4
	.sectionentsize	8
	.align		4
        /*0000*/ 	.word	0x00000000
	.align		4
        /*0004*/ 	.word	0xffffffff
	.align		4
        /*0008*/ 	.word	0x00000000
	.align		4
        /*000c*/ 	.word	0xfffffffe
	.align		4
        /*0010*/ 	.word	0x00000000
	.align		4
        /*0014*/ 	.word	0xfffffffd
	.align		4
        /*0018*/ 	.word	0x00000000
	.align		4
        /*001c*/ 	.word	0xfffffffc


//--------------------- .nv.constant4             --------------------------
	.section	.nv.constant4,"a",@progbits
	.align	8
	.align		8
.nv.constant4:
        /*0000*/ 	.dword	_$_str
	.align		8
        /*0008*/ 	.dword	_$_str_$_2


//--------------------- .text.triton_poi_fused__native_batch_norm_legit_no_training__unsafe_index_add_mul_relu_sub_12 --------------------------
	.section	.text.triton_poi_fused__native_batch_norm_legit_no_training__unsafe_index_add_mul_relu_sub_12,"ax",@progbits
	.align	128
        .global         triton_poi_fused__native_batch_norm_legit_no_training__unsafe_index_add_mul_relu_sub_12
        .type           triton_poi_fused__native_batch_norm_legit_no_training__unsafe_index_add_mul_relu_sub_12,@function
        .size           triton_poi_fused__native_batch_norm_legit_no_training__unsafe_index_add_mul_relu_sub_12,(.L_x_1 - triton_poi_fused__native_batch_norm_legit_no_training__unsafe_index_add_mul_relu_sub_12)
        .other          triton_poi_fused__native_batch_norm_legit_no_training__unsafe_index_add_mul_relu_sub_12,@"STO_CUDA_ENTRY STV_DEFAULT"
triton_poi_fused__native_batch_norm_legit_no_training__unsafe_index_add_mul_relu_sub_12:
.text.triton_poi_fused__native_batch_norm_legit_no_training__unsafe_index_add_mul_relu_sub_12:
[----:B------:R-:W0:Y:S01]  /*0000*/  LDC R1, c[0x0][0x28] ;  /* 0x00000a00ff017b82 */ /* 0x000e220000000800 */
[----:B------:R-:W1:Y:S07]  /*0010*/  S2R R0, SR_TID.X ;  /* 0x0000000000007919 */ /* 0x000e6e0000002100 */
[----:B------:R-:W2:Y:S01]  /*0020*/  LDC.64 R6, c[0x0][0x228] ;  /* 0x00008a00ff067b82 */ /* 0x000ea20000000a00 */
[----:B------:R-:W-:Y:S01]  /*0030*/  ULDC.64 UR4, c[0x0][0x208] ;  /* 0x0000820000047ab9 */ /* 0x000fe20000000a00 */
[----:B------:R-:W3:Y:S06]  /*0040*/  S2R R5, SR_CTAID.X ;  /* 0x0000000000057919 */ /* 0x000eec0000002500 */
[----:B------:R-:W4:Y:S08]  /*0050*/  LDC.64 R12, c[0x0][0x218] ;  /* 0x00008600ff0c7b82 */ /* 0x000f300000000a00 */
[----:B------:R-:W5:Y:S01]  /*0060*/  LDC.64 R14, c[0x0][0x220] ;  /* 0x00008800ff0e7b82 */ /* 0x000f620000000a00 */
[----:B------:R-:W-:-:S07]  /*0070*/  HFMA2.MMA R29, -RZ, RZ, 0, 0 ;  /* 0x00000000ff1d7435 */ /* 0x000fce00000001ff */
[----:B------:R-:W2:Y:S08]  /*0080*/  LDC.64 R10, c[0x0][0x230] ;  /* 0x00008c00ff0a7b82 */ /* 0x000eb00000000a00 */
[----:B------:R-:W4:Y:S01]  /*0090*/  LDC.64 R20, c[0x0][0x238] ;  /* 0x00008e00ff147b82 */ /* 0x000f220000000a00 */
[----:B-1----:R-:W-:Y:S02]  /*00a0*/  IMAD.SHL.U32 R0, R0, 0x2, RZ ;  /* 0x0000000200007824 */ /* 0x002fe400078e00ff */
[----:B------:R-:W-:Y:S01]  /*00b0*/  IMAD.MOV.U32 R8, RZ, RZ, RZ ;  /* 0x000000ffff087224 */ /* 0x000fe200078e00ff */
[----:B---3--:R-:W-:-:S02]  /*00c0*/  SHF.R.S32.HI R3, RZ, 0x17, R5 ;  /* 0x00000017ff037819 */ /* 0x008fc40000011405 */
[----:B------:R-:W-:Y:S02]  /*00d0*/  MOV R23, RZ ;  /* 0x000000ff00177202 */ /* 0x000fe40000000f00 */
[----:B------:R-:W1:Y:S01]  /*00e0*/  LDC.64 R18, c[0x0][0x250] ;  /* 0x00009400ff127b82 */ /* 0x000e620000000a00 */
[----:B------:R-:W-:Y:S01]  /*00f0*/  LOP3.LUT R0, R0, 0xfe, RZ, 0xc0, !PT ;  /* 0x000000fe00007812 */ /* 0x000fe200078ec0ff */
[----:B------:R-:W-:Y:S01]  /*0100*/  HFMA2.MMA R27, -RZ, RZ, 0, 0 ;  /* 0x00000000ff1b7435 */ /* 0x000fe200000001ff */
[----:B------:R-:W-:Y:S01]  /*0110*/  SGXT R3, R3, 0x1 ;  /* 0x000000010303781a */ /* 0x000fe20000000200 */
[----:B------:R-:W-:Y:S01]  /*0120*/  IMAD.MOV.U32 R24, RZ, RZ, RZ ;  /* 0x000000ffff187224 */ /* 0x000fe200078e00ff */
[----:B------:R-:W-:Y:S01]  /*0130*/  ULDC.64 UR6, c[0x0][0x258] ;  /* 0x0000960000067ab9 */ /* 0x000fe20000000a00 */
[----:B------:R-:W-:-:S05]  /*0140*/  IMAD R0, R5, 0x100, R0 ;  /* 0x0000010005007824 */ /* 0x000fca00078e0200 */
[----:B------:R-:W-:Y:S02]  /*0150*/  LEA.HI R3, R3, R0, RZ, 0x8 ;  /* 0x0000000003037211 */ /* 0x000fe400078f40ff */
[----:B------:R-:W-:Y:S02]  /*0160*/  ISETP.GE.AND P0, PT, R0, 0x4800, PT ;  /* 0x000048000000780c */ /* 0x000fe40003f06270 */
[----:B------:R-:W-:-:S05]  /*0170*/  SHF.R.S32.HI R25, RZ, 0x8, R3 ;  /* 0x00000008ff197819 */ /* 0x000fca0000011403 */
[----:B------:R-:W-:-:S05]  /*0180*/  IMAD.HI R2, R25, 0x38e38e39, RZ ;  /* 0x38e38e3919027827 */ /* 0x000fca00078e02ff */
[----:B------:R-:W-:-:S04]  /*0190*/  SHF.R.U32.HI R3, RZ, 0x1f, R2 ;  /* 0x0000001fff037819 */ /* 0x000fc80000011602 */
[----:B------:R-:W-:-:S05]  /*01a0*/  LEA.HI.SX32 R2, R2, R3, 0x1e ;  /* 0x0000000302027211 */ /* 0x000fca00078ff2ff */
[----:B------:R-:W-:Y:S02]  /*01b0*/  IMAD R3, R2, -0x12, R25 ;  /* 0xffffffee02037824 */ /* 0x000fe400078e0219 */
[----:B------:R-:W-:Y:S02]  /*01c0*/  IMAD.MOV.U32 R2, RZ, RZ, RZ ;  /* 0x000000ffff027224 */ /* 0x000fe400078e00ff */
[----:B--2---:R-:W-:-:S05]  /*01d0*/  IMAD.WIDE R6, R3, 0x4, R6 ;  /* 0x0000000403067825 */ /* 0x004fca00078e0206 */
[----:B------:R-:W2:Y:S01]  /*01e0*/  @!P0 LDG.E.EL R2, desc[UR4][R6.64] ;  /* 0x0000000406028981 */ /* 0x000ea2000c2e1900 */
[----:B------:R-:W-:Y:S01]  /*01f0*/  CS2R R4, SRZ ;  /* 0x0000000000047805 */ /* 0x000fe2000001ff00 */
[----:B----4-:R-:W-:Y:S02]  /*0200*/  IMAD.WIDE R12, R0, 0x4, R12 ;  /* 0x00000004000c7825 */ /* 0x010fe400078e020c */
[----:B------:R-:W3:Y:S02]  /*0210*/  @!P0 LDG.E.EL R23, desc[UR4][R6.64] ;  /* 0x0000000406178981 */ /* 0x000ee4000c2e1900 */
[C---:B-----5:R-:W-:Y:S02]  /*0220*/  IMAD.WIDE R14, R3.reuse, 0x4, R14 ;  /* 0x00000004030e7825 */ /* 0x060fe400078e020e */
[----:B------:R4:W5:Y:S04]  /*0230*/  @!P0 LDG.E.64 R4, desc[UR4][R12.64] ;  /* 0x000000040c048981 */ /* 0x000968000c1e1b00 */
[----:B------:R-:W5:Y:S01]  /*0240*/  @!P0 LDG.E.EL R29, desc[UR4][R14.64] ;  /* 0x000000040e1d8981 */ /* 0x000f62000c2e1900 */
[----:B0-----:R-:W-:-:S04]  /*0250*/  IMAD.WIDE R10, R3, 0x4, R10 ;  /* 0x00000004030a7825 */ /* 0x001fc800078e020a */
[----:B------:R-:W-:Y:S01]  /*0260*/  IMAD.WIDE R20, R3, 0x4, R20 ;  /* 0x0000000403147825 */ /* 0x000fe200078e0214 */
[----:B------:R-:W-:Y:S01]  /*0270*/  SHF.R.S32.HI R9, RZ, 0x1f, R0 ;  /* 0x0000001fff097819 */ /* 0x000fe20000011400 */
[----:B----4-:R-:W0:Y:S01]  /*0280*/  LDC.64 R12, c[0x0][0x248] ;  /* 0x00009200ff0c7b82 */ /* 0x010e220000000a00 */
[----:B------:R-:W4:Y:S01]  /*0290*/  @!P0 LDG.E.EL R27, desc[UR4][R10.64] ;  /* 0x000000040a1b8981 */ /* 0x000f22000c2e1900 */
[----:B------:R-:W-:-:S03]  /*02a0*/  IMAD.MOV.U32 R3, RZ, RZ, RZ ;  /* 0x000000ffff037224 */ /* 0x000fc600078e00ff */
[----:B------:R-:W3:Y:S04]  /*02b0*/  @!P0 LDG.E.EL R8, desc[UR4][R20.64] ;  /* 0x0000000414088981 */ /* 0x000ee8000c2e1900 */
[----:B------:R1:W3:Y:S01]  /*02c0*/  @!P0 LDG.E.EL R3, desc[UR4][R10.64] ;  /* 0x000000040a038981 */ /* 0x0002e2000c2e1900 */
[----:B------:R-:W-:Y:S02]  /*02d0*/  LEA.HI R16, R9, R0, RZ, 0x4 ;  /* 0x0000000009107211 */ /* 0x000fe400078f20ff */
[----:B------:R-:W-:Y:S01]  /*02e0*/  CS2R R6, SRZ ;  /* 0x0000000000067805 */ /* 0x000fe2000001ff00 */
[----:B------:R0:W3:Y:S01]  /*02f0*/  @!P0 LDG.E.EL R24, desc[UR4][R14.64] ;  /* 0x000000040e188981 */ /* 0x0000e2000c2e1900 */
[----:B------:R-:W-:-:S04]  /*0300*/  SHF.R.S32.HI R9, RZ, 0x4, R16 ;  /* 0x00000004ff097819 */ /* 0x000fc80000011410 */
[----:B------:R-:W-:Y:S01]  /*0310*/  LEA.HI R17, R9, R9, RZ, 0x4 ;  /* 0x0000000909117211 */ /* 0x000fe200078f20ff */
[----:B-1----:R-:W1:Y:S03]  /*0320*/  LDC.64 R10, c[0x0][0x270] ;  /* 0x00009c00ff0a7b82 */ /* 0x002e660000000a00 */
[----:B------:R-:W-:Y:S02]  /*0330*/  LOP3.LUT R22, R17, 0xfffffff0, RZ, 0xc0, !PT ;  /* 0xfffffff011167812 */ /* 0x000fe400078ec0ff */
[----:B------:R-:W-:-:S03]  /*0340*/  LOP3.LUT R17, R16, 0xfffffff0, RZ, 0xc0, !PT ;  /* 0xfffffff010117812 */ /* 0x000fc600078ec0ff */
[----:B------:R-:W-:-:S04]  /*0350*/  IMAD.IADD R9, R9, 0x1, -R22 ;  /* 0x0000000109097824 */ /* 0x000fc800078e0a16 */
[----:B0-----:R-:W-:Y:S01]  /*0360*/  IMAD.WIDE R12, R9, 0x8, R12 ;  /* 0x00000008090c7825 */ /* 0x001fe200078e020c */
[----:B------:R-:W-:-:S03]  /*0370*/  CS2R R14, SRZ ;  /* 0x00000000000e7805 */ /* 0x000fc6000001ff00 */
[----:B------:R-:W-:Y:S01]  /*0380*/  IMAD.IADD R17, R0, 0x1, -R17 ;  /* 0x0000000100117824 */ /* 0x000fe200078e0a11 */
[----:B------:R0:W3:Y:S03]  /*0390*/  @!P0 LDG.E.EL.64 R6, desc[UR4][R12.64] ;  /* 0x000000040c068981 */ /* 0x0000e6000c2e1b00 */
[----:B------:R-:W-:Y:S01]  /*03a0*/  IMAD.WIDE R18, R17, 0x8, R18 ;  /* 0x0000000811127825 */ /* 0x000fe200078e0212 */
[----:B0-----:R-:W-:-:S03]  /*03b0*/  CS2R R12, SRZ ;  /* 0x00000000000c7805 */ /* 0x001fc6000001ff00 */
[----:B------:R-:W-:-:S03]  /*03c0*/  IMAD.MOV.U32 R16, RZ, RZ, RZ ;  /* 0x000000ffff107224 */ /* 0x000fc600078e00ff */
[----:B------:R0:W4:Y:S01]  /*03d0*/  @!P0 LDG.E.EL.128 R12, desc[UR4][R18.64] ;  /* 0x00000004120c8981 */ /* 0x000122000c2e1d00 */
[----:B-1----:R-:W-:-:S03]  /*03e0*/  IMAD.WIDE R10, R9, 0x8, R10 ;  /* 0x00000008090a7825 */ /* 0x002fc600078e020a */
[----:B------:R1:W4:Y:S01]  /*03f0*/  @!P0 LDG.E.EL R16, desc[UR4][R20.64] ;  /* 0x0000000414108981 */ /* 0x000322000c2e1900 */
[----:B0-----:R-:W-:Y:S02]  /*0400*/  CS2R R18, SRZ ;  /* 0x0000000000127805 */ /* 0x001fe4000001ff00 */
[----:B------:R-:W-:Y:S01]  /*0410*/  MOV R22, 0x3e800000 ;  /* 0x3e80000000167802 */ /* 0x000fe20000000f00 */
[----:B-1----:R-:W0:Y:S03]  /*0420*/  LDC.64 R20, c[0x0][0x260] ;  /* 0x00009800ff147b82 */ /* 0x002e260000000a00 */
[----:B------:R1:W4:Y:S02]  /*0430*/  @!P0 LDG.E.EL.64 R18, desc[UR4][R10.64] ;  /* 0x000000040a128981 */ /* 0x000324000c2e1b00 */
[----:B-1----:R-:W-:Y:S01]  /*0440*/  CS2R R10, SRZ ;  /* 0x00000000000a7805 */ /* 0x002fe2000001ff00 */
[----:B0-----:R-:W-:-:S04]  /*0450*/  IMAD.WIDE R20, R17, 0x8, R20 ;  /* 0x0000000811147825 */ /* 0x001fc800078e0214 */
[----:B--2---:R-:W-:-:S06]  /*0460*/  FADD R2, R2, 9.9999997473787516356e-06 ;  /* 0x3727c5ac02027421 */ /* 0x004fcc0000000000 */
[----:B------:R-:W0:Y:S02]  /*0470*/  MUFU.SQRT R2, R2 ;  /* 0x0000000200027308 */ /* 0x000e240000002000 */
[C---:B0-----:R-:W-:Y:S02]  /*0480*/  FSETP.GT.AND P1, PT, R2.reuse, 8.50705917302346158658e+37, PT ;  /* 0x7e8000000200780b */ /* 0x041fe40003f24000 */
[C---:B------:R-:W-:Y:S01]  /*0490*/  FSETP.GEU.AND P2, PT, R2.reuse, 1.175494350822287508e-38, PT ;  /* 0x008000000200780b */ /* 0x040fe20003f4e000 */
[----:B-----5:R-:W-:Y:S02]  /*04a0*/  FADD R4, -R29, R4 ;  /* 0x000000041d047221 */ /* 0x020fe40000000100 */
[----:B------:R-:W0:Y:S08]  /*04b0*/  LDC.64 R28, c[0x0][0x278] ;  /* 0x00009e00ff1c7b82 */ /* 0x000e300000000a00 */
[----:B------:R-:W-:-:S04]  /*04c0*/  @P1 FMUL R2, R2, 0.25 ;  /* 0x3e80000002021820 */ /* 0x000fc80000400000 */
[----:B------:R-:W-:-:S06]  /*04d0*/  @!P2 FMUL R2, R2, 16777216 ;  /* 0x4b8000000202a820 */ /* 0x000fcc0000400000 */
[----:B------:R-:W1:Y:S01]  /*04e0*/  MUFU.RCP R2, R2 ;  /* 0x0000000200027308 */ /* 0x000e620000001000 */
[----:B------:R-:W-:-:S05]  /*04f0*/  FSEL R26, R22, 1, P1 ;  /* 0x3f800000161a7808 */ /* 0x000fca0000800000 */
[----:B------:R-:W-:Y:S01]  /*0500*/  @!P2 FMUL R26, R26, 16777216 ;  /* 0x4b8000001a1aa820 */ /* 0x000fe20000400000 */
[----:B0-----:R-:W-:-:S04]  /*0510*/  IMAD.WIDE R28, R9, 0x4, R28 ;  /* 0x00000004091c7825 */ /* 0x001fc800078e021c */
[----:B-1----:R-:W-:-:S04]  /*0520*/  FMUL R26, R2, R26 ;  /* 0x0000001a021a7220 */ /* 0x002fc80000400000 */
[----:B------:R-:W-:-:S04]  /*0530*/  FMUL R26, R4, R26 ;  /* 0x0000001a041a7220 */ /* 0x000fc80000400000 */
[----:B---3--:R-:W-:Y:S01]  /*0540*/  FFMA R3, R26, R3, R8 ;  /* 0x000000031a037223 */ /* 0x008fe20000000008 */
[----:B------:R-:W-:-:S06]  /*0550*/  CS2R R8, SRZ ;  /* 0x0000000000087805 */ /* 0x000fcc000001ff00 */
[----:B------:R0:W2:Y:S01]  /*0560*/  @!P0 LDG.E.EL.128 R8, desc[UR4][R20.64] ;  /* 0x0000000414088981 */ /* 0x0000a2000c2e1d00 */
[----:B------:R-:W-:-:S04]  /*0570*/  FADD R23, R23, 9.9999997473787516356e-06 ;  /* 0x3727c5ac17177421 */ /* 0x000fc80000000000 */
[----:B------:R-:W1:Y:S02]  /*0580*/  MUFU.SQRT R26, R23 ;  /* 0x00000017001a7308 */ /* 0x000e640000002000 */
[C---:B-1----:R-:W-:Y:S02]  /*0590*/  FSETP.GT.AND P1, PT, R26.reuse, 8.50705917302346158658e+37, PT ;  /* 0x7e8000001a00780b */ /* 0x042fe40003f24000 */
[----:B------:R-:W-:Y:S01]  /*05a0*/  FSETP.GEU.AND P2, PT, R26, 1.175494350822287508e-38, PT ;  /* 0x008000001a00780b */ /* 0x000fe20003f4e000 */
[----:B------:R-:W-:Y:S02]  /*05b0*/  IMAD.MOV.U32 R4, RZ, RZ, RZ ;  /* 0x000000ffff047224 */ /* 0x000fe400078e00ff */
[----:B------:R-:W-:Y:S01]  /*05c0*/  IMAD.MOV.U32 R2, RZ, RZ, RZ ;  /* 0x000000ffff027224 */ /* 0x000fe200078e00ff */
[----:B0-----:R-:W-:-:S03]  /*05d0*/  SHF.R.U32.HI R21, RZ, 0x1c, R7 ;  /* 0x0000001cff157819 */ /* 0x001fc60000011607 */
[----:B------:R-:W3:Y:S04]  /*05e0*/  @!P0 LDG.E.EL R4, desc[UR4][R28.64] ;  /* 0x000000041c048981 */ /* 0x000ee8000c2e1900 */
[----:B------:R-:W-:Y:S01]  /*05f0*/  @P1 FMUL R26, R26, 0.25 ;  /* 0x3e8000001a1a1820 */ /* 0x000fe20000400000 */
[----:B------:R0:W5:Y:S03]  /*0600*/  @!P0 LDG.E.EL R2, desc[UR4][R28.64] ;  /* 0x000000041c028981 */ /* 0x000166000c2e1900 */
[----:B------:R-:W-:-:S06]  /*0610*/  @!P2 FMUL R26, R26, 16777216 ;  /* 0x4b8000001a1aa820 */ /* 0x000fcc0000400000 */
[----:B------:R-:W1:Y:S01]  /*0620*/  MUFU.RCP R26, R26 ;  /* 0x0000001a001a7308 */ /* 0x000e620000001000 */
[----:B0-----:R-:W-:Y:S02]  /*0630*/  FSEL R29, R22, 1, P1 ;  /* 0x3f800000161d7808 */ /* 0x001fe40000800000 */
[----:B------:R-:W-:-:S03]  /*0640*/  LOP3.LUT R21, R21, 0x8, RZ, 0xc0, !PT ;  /* 0x0000000815157812 */ /* 0x000fc600078ec0ff */
[----:B------:R-:W-:Y:S01]  /*0650*/  @!P2 FMUL R29, R29, 16777216 ;  /* 0x4b8000001d1da820 */ /* 0x000fe20000400000 */
[----:B------:R-:W-:Y:S01]  /*0660*/  FADD R24, -R24, R5 ;  /* 0x0000000518187221 */ /* 0x000fe20000000100 */
[----:B----4-:R-:W-:Y:S02]  /*0670*/  SHF.R.U32.HI R20, RZ, 0x1a, R13 ;  /* 0x0000001aff147819 */ /* 0x010fe4000001160d */
[----:B------:R-:W-:Y:S01]  /*0680*/  IADD3 R5, P1, R6, R21, RZ ;  /* 0x0000001506057210 */ /* 0x000fe20007f3e0ff */
[----:B-1----:R-:W-:Y:S01]  /*0690*/  FMUL R29, R26, R29 ;  /* 0x0000001d1a1d7220 */ /* 0x002fe20000400000 */
[----:B------:R-:W-:Y:S02]  /*06a0*/  LOP3.LUT R26, R20, 0x20, RZ, 0xc0, !PT ;  /* 0x00000020141a7812 */ /* 0x000fe400078ec0ff */
[----:B------:R-:W-:Y:S01]  /*06b0*/  LEA R21, P2, R12, UR6, 0x2 ;  /* 0x000000060c157c11 */ /* 0x000fe2000f8410ff */
[----:B------:R-:W-:Y:S01]  /*06c0*/  FMUL R29, R24, R29 ;  /* 0x0000001d181d7220 */ /* 0x000fe20000400000 */
[----:B------:R-:W-:-:S02]  /*06d0*/  IADD3.X R20, RZ, R7, RZ, P1, !PT ;  /* 0x00000007ff147210 */ /* 0x000fc40000ffe4ff */
[----:B------:R-:W-:Y:S01]  /*06e0*/  IADD3 R26, P1, R26, R21, RZ ;  /* 0x000000151a1a7210 */ /* 0x000fe20007f3e0ff */
[----:B------:R-:W-:Y:S01]  /*06f0*/  FFMA R6, R29, R27, R16 ;  /* 0x0000001b1d067223 */ /* 0x000fe20000000010 */
[----:B------:R-:W-:Y:S02]  /*0700*/  LEA.HI.X R16, R12, UR7, R13, 0x2, P2 ;  /* 0x000000070c107c11 */ /* 0x000fe400090f140d */
[C---:B------:R-:W-:Y:S01]  /*0710*/  SHF.L.U64.HI R7, R5.reuse, 0x5, R20 ;  /* 0x0000000505077819 */ /* 0x040fe20000010214 */
[----:B------:R-:W-:Y:S01]  /*0720*/  IMAD.SHL.U32 R5, R5, 0x20, RZ ;  /* 0x0000002005057824 */ /* 0x000fe200078e00ff */
[----:B------:R-:W-:Y:S01]  /*0730*/  SHF.R.U32.HI R24, RZ, 0x1a, R15 ;  /* 0x0000001aff187819 */ /* 0x000fe2000001160f */
[----:B------:R-:W-:Y:S01]  /*0740*/  IMAD.X R16, RZ, RZ, R16, P1 ;  /* 0x000000ffff107224 */ /* 0x000fe200008e0610 */
[----:B------:R-:W-:Y:S02]  /*0750*/  SHF.R.U32.HI R13, RZ, 0x1c, R19 ;  /* 0x0000001cff0d7819 */ /* 0x000fe40000011613 */
[----:B------:R-:W-:-:S02]  /*0760*/  IADD3 R28, P1, R5, R26, RZ ;  /* 0x0000001a051c7210 */ /* 0x000fc40007f3e0ff */
[----:B------:R-:W-:Y:S02]  /*0770*/  LEA R21, P2, R14, UR6, 0x2 ;  /* 0x000000060e157c11 */ /* 0x000fe4000f8410ff */
[----:B------:R-:W-:Y:S02]  /*0780*/  LOP3.LUT R24, R24, 0x20, RZ, 0xc0, !PT ;  /* 0x0000002018187812 */ /* 0x000fe400078ec0ff */
[----:B------:R-:W-:Y:S01]  /*0790*/  LOP3.LUT R13, R13, 0x8, RZ, 0xc0, !PT ;  /* 0x000000080d0d7812 */ /* 0x000fe200078ec0ff */
[----:B------:R-:W-:Y:S01]  /*07a0*/  IMAD.SHL.U32 R25, R25, 0x40, RZ ;  /* 0x0000004019197824 */ /* 0x000fe200078e00ff */
[----:B------:R-:W-:Y:S02]  /*07b0*/  IADD3.X R29, R7, R16, RZ, P1, !PT ;  /* 0x00000010071d7210 */ /* 0x000fe40000ffe4ff */
[----:B------:R-:W-:Y:S01]  /*07c0*/  LEA.HI.X R12, R14, UR7, R15, 0x2, P2 ;  /* 0x000000070e0c7c11 */ /* 0x000fe200090f140f */
[----:B------:R-:W-:Y:S01]  /*07d0*/  IMAD.MOV.U32 R23, RZ, RZ, RZ ;  /* 0x000000ffff177224 */ /* 0x000fe200078e00ff */
[----:B------:R-:W-:-:S02]  /*07e0*/  IADD3 R24, P1, R24, R21, RZ ;  /* 0x0000001518187210 */ /* 0x000fc40007f3e0ff */
[----:B------:R-:W-:Y:S01]  /*07f0*/  IADD3 R22, P2, R18, R13, RZ ;  /* 0x0000000d12167210 */ /* 0x000fe20007f5e0ff */
[----:B------:R-:W-:Y:S01]  /*0800*/  IMAD.WIDE R28, R25, 0x4, R28 ;  /* 0x00000004191c7825 */ /* 0x000fe200078e021c */
[----:B------:R-:W-:Y:S02]  /*0810*/  IADD3.X R12, RZ, R12, RZ, P1, !PT ;  /* 0x0000000cff0c7210 */ /* 0x000fe40000ffe4ff */
[----:B------:R-:W-:Y:S01]  /*0820*/  IADD3 R14, P1, R24, R5, RZ ;  /* 0x00000005180e7210 */ /* 0x000fe20007f3e0ff */
[----:B------:R-:W-:Y:S01]  /*0830*/  IMAD.X R19, RZ, RZ, R19, P2 ;  /* 0x000000ffff137224 */ /* 0x000fe200010e0613 */
[----:B------:R0:W4:Y:S01]  /*0840*/  @!P0 LDG.E.EL R23, desc[UR4][R28.64] ;  /* 0x000000041c178981 */ /* 0x000122000c2e1900 */
[C---:B------:R-:W-:Y:S01]  /*0850*/  IMAD.SHL.U32 R13, R22.reuse, 0x20, RZ ;  /* 0x00000020160d7824 */ /* 0x040fe200078e00ff */
[----:B------:R-:W-:Y:S02]  /*0860*/  IADD3.X R15, R12, R7, RZ, P1, !PT ;  /* 0x000000070c0f7210 */ /* 0x000fe40000ffe4ff */
[----:B------:R-:W-:-:S02]  /*0870*/  SHF.L.U64.HI R22, R22, 0x5, R19 ;  /* 0x0000000516167819 */ /* 0x000fc40000010213 */
[----:B------:R-:W-:Y:S01]  /*0880*/  IADD3 R26, P1, R13, R26, RZ ;  /* 0x0000001a0d1a7210 */ /* 0x000fe20007f3e0ff */
[----:B0-----:R-:W0:Y:S04]  /*0890*/  LDC.64 R28, c[0x0][0x268] ;  /* 0x00009a00ff1c7b82 */ /* 0x001e280000000a00 */
[----:B------:R-:W-:Y:S01]  /*08a0*/  IMAD.X R27, R22, 0x1, R16, P1 ;  /* 0x00000001161b7824 */ /* 0x000fe200008e0610 */
[----:B------:R-:W-:Y:S02]  /*08b0*/  CS2R R20, SRZ ;  /* 0x0000000000147805 */ /* 0x000fe4000001ff00 */
[----:B------:R-:W-:Y:S01]  /*08c0*/  IADD3 R18, P1, R13, R24, RZ ;  /* 0x000000180d127210 */ /* 0x000fe20007f3e0ff */
[----:B------:R-:W-:-:S04]  /*08d0*/  IMAD.WIDE R14, R25, 0x4, R14 ;  /* 0x00000004190e7825 */ /* 0x000fc800078e020e */
[----:B------:R-:W-:Y:S01]  /*08e0*/  IMAD.X R19, R22, 0x1, R12, P1 ;  /* 0x0000000116137824 */ /* 0x000fe200008e060c */
[----:B------:R1:W3:Y:S01]  /*08f0*/  @!P0 LDG.E.EL R20, desc[UR4][R14.64] ;  /* 0x000000040e148981 */ /* 0x0002e2000c2e1900 */
[----:B------:R-:W-:Y:S01]  /*0900*/  IMAD.WIDE R26, R25, 0x4, R26 ;  /* 0x00000004191a7825 */ /* 0x000fe200078e021a */
[----:B------:R-:W-:-:S04]  /*0910*/  HFMA2.MMA R12, -RZ, RZ, 0, 0 ;  /* 0x00000000ff0c7435 */ /* 0x000fc800000001ff */
[----:B------:R-:W3:Y:S01]  /*0920*/  @!P0 LDG.E.EL R21, desc[UR4][R26.64] ;  /* 0x000000041a158981 */ /* 0x000ee2000c2e1900 */
[----:B-1----:R-:W1:Y:S01]  /*0930*/  LDC.64 R14, c[0x0][0x240] ;  /* 0x00009000ff0e7b82 */ /* 0x002e620000000a00 */
[----:B0-----:R-:W-:-:S04]  /*0940*/  IMAD.WIDE R28, R17, 0x4, R28 ;  /* 0x00000004111c7825 */ /* 0x001fc800078e021c */
[----:B------:R-:W-:-:S05]  /*0950*/  IMAD.WIDE R18, R25, 0x4, R18 ;  /* 0x0000000419127825 */ /* 0x000fca00078e0212 */
[----:B------:R0:W3:Y:S02]  /*0960*/  @!P0 LDG.E.EL R12, desc[UR4][R18.64] ;  /* 0x00000004120c8981 */ /* 0x0000e4000c2e1900 */
[----:B0-----:R-:W-:Y:S01]  /*0970*/  CS2R R18, SRZ ;  /* 0x0000000000127805 */ /* 0x001fe2000001ff00 */
[----:B-1----:R-:W-:-:S05]  /*0980*/  IMAD.WIDE R14, R0, 0x4, R14 ;  /* 0x00000004000e7825 */ /* 0x002fca00078e020e */
[----:B------:R-:W3:Y:S01]  /*0990*/  @!P0 LDG.E.64 R18, desc[UR4][R14.64] ;  /* 0x000000040e128981 */ /* 0x000ee2000c1e1b00 */
[----:B------:R-:W-:Y:S02]  /*09a0*/  MOV R27, RZ ;  /* 0x000000ff001b7202 */ /* 0x000fe40000000f00 */
[C---:B--2---:R-:W-:Y:S02]  /*09b0*/  LEA R24, P1, R8.reuse, UR6, 0x2 ;  /* 0x0000000608187c11 */ /* 0x044fe4000f8210ff */
[--C-:B------:R-:W-:Y:S02]  /*09c0*/  SHF.R.U32.HI R16, RZ, 0x1a, R9.reuse ;  /* 0x0000001aff107819 */ /* 0x100fe40000011609 */
[----:B------:R-:W-:Y:S02]  /*09d0*/  LEA.HI.X R8, R8, UR7, R9, 0x2, P1 ;  /* 0x0000000708087c11 */ /* 0x000fe400088f1409 */
[----:B------:R-:W-:Y:S02]  /*09e0*/  LOP3.LUT R9, R16, 0x20, RZ, 0xc0, !PT ;  /* 0x0000002010097812 */ /* 0x000fe400078ec0ff */
[----:B------:R-:W-:-:S02]  /*09f0*/  CS2R R16, SRZ ;  /* 0x0000000000107805 */ /* 0x000fc4000001ff00 */
[----:B------:R-:W-:-:S04]  /*0a00*/  IADD3 R24, P1, R9, R24, RZ ;  /* 0x0000001809187210 */ /* 0x000fc80007f3e0ff */
[----:B------:R0:W2:Y:S01]  /*0a10*/  @!P0 LDG.E.EL.64 R16, desc[UR4][R28.64] ;  /* 0x000000041c108981 */ /* 0x0000a2000c2e1b00 */
[----:B------:R-:W-:Y:S01]  /*0a20*/  IMAD.X R26, RZ, RZ, R8, P1 ;  /* 0x000000ffff1a7224 */ /* 0x000fe200008e0608 */
[----:B------:R-:W-:-:S05]  /*0a30*/  IADD3 R8, P1, R24, R5, RZ ;  /* 0x0000000518087210 */ /* 0x000fca0007f3e0ff */
[----:B------:R-:W-:Y:S01]  /*0a40*/  IMAD.X R9, R26, 0x1, R7, P1 ;  /* 0x000000011a097824 */ /* 0x000fe200008e0607 */
[--C-:B0-----:R-:W-:Y:S02]  /*0a50*/  SHF.R.U32.HI R28, RZ, 0x1a, R11.reuse ;  /* 0x0000001aff1c7819 */ /* 0x101fe4000001160b */
[----:B------:R-:W-:Y:S02]  /*0a60*/  LEA R29, P1, R10, UR6, 0x2 ;  /* 0x000000060a1d7c11 */ /* 0x000fe4000f8210ff */
[----:B------:R-:W-:Y:S02]  /*0a70*/  LOP3.LUT R28, R28, 0x20, RZ, 0xc0, !PT ;  /* 0x000000201c1c7812 */ /* 0x000fe400078ec0ff */
[----:B------:R-:W-:Y:S02]  /*0a80*/  LEA.HI.X R10, R10, UR7, R11, 0x2, P1 ;  /* 0x000000070a0a7c11 */ /* 0x000fe400088f140b */
[----:B------:R-:W-:Y:S02]  /*0a90*/  IADD3 R28, P1, R28, R29, RZ ;  /* 0x0000001d1c1c7210 */ /* 0x000fe40007f3e0ff */
[----:B------:R-:W-:-:S03]  /*0aa0*/  IADD3 R14, P2, R13, R24, RZ ;  /* 0x000000180d0e7210 */ /* 0x000fc60007f5e0ff */
[----:B------:R-:W-:Y:S01]  /*0ab0*/  IMAD.X R29, RZ, RZ, R10, P1 ;  /* 0x000000ffff1d7224 */ /* 0x000fe200008e060a */
[----:B------:R-:W-:Y:S02]  /*0ac0*/  IADD3 R10, P1, R28, R5, RZ ;  /* 0x000000051c0a7210 */ /* 0x000fe40007f3e0ff */
[----:B------:R-:W-:Y:S02]  /*0ad0*/  IADD3 R28, P3, R13, R28, RZ ;  /* 0x0000001c0d1c7210 */ /* 0x000fe40007f7e0ff */
[----:B------:R-:W-:Y:S01]  /*0ae0*/  IADD3.X R15, R22, R26, RZ, P2, !PT ;  /* 0x0000001a160f7210 */ /* 0x000fe200017fe4ff */
[----:B------:R-:W-:Y:S01]  /*0af0*/  IMAD.X R11, R29, 0x1, R7, P1 ;  /* 0x000000011d0b7824 */ /* 0x000fe200008e0607 */
[----:B------:R-:W-:Y:S01]  /*0b00*/  HFMA2.MMA R13, -RZ, RZ, 0, 0 ;  /* 0x00000000ff0d7435 */ /* 0x000fe200000001ff */
[----:B------:R-:W-:Y:S02]  /*0b10*/  IMAD.X R29, R22, 0x1, R29, P3 ;  /* 0x00000001161d7824 */ /* 0x000fe400018e061d */
[----:B------:R-:W-:-:S02]  /*0b20*/  IMAD.MOV.U32 R22, RZ, RZ, RZ ;  /* 0x000000ffff167224 */ /* 0x000fc400078e00ff */
[----:B------:R-:W-:-:S04]  /*0b30*/  IMAD.WIDE R8, R25, 0x4, R8 ;  /* 0x0000000419087825 */ /* 0x000fc800078e0208 */
[C---:B------:R-:W-:Y:S01]  /*0b40*/  IMAD.WIDE R14, R25.reuse, 0x4, R14 ;  /* 0x00000004190e7825 */ /* 0x040fe200078e020e */
[----:B------:R0:W4:Y:S03]  /*0b50*/  @!P0 LDG.E.EL R27, desc[UR4][R8.64] ;  /* 0x00000004081b8981 */ /* 0x000126000c2e1900 */
[----:B------:R-:W-:Y:S01]  /*0b60*/  IMAD.MOV.U32 R5, RZ, RZ, RZ ;  /* 0x000000ffff057224 */ /* 0x000fe200078e00ff */
[----:B------:R-:W2:Y:S01]  /*0b70*/  @!P0 LDG.E.EL R22, desc[UR4][R14.64] ;  /* 0x000000040e168981 */ /* 0x000ea2000c2e1900 */
[----:B------:R-:W-:-:S04]  /*0b80*/  IMAD.WIDE R10, R25, 0x4, R10 ;  /* 0x00000004190a7825 */ /* 0x000fc800078e020a */
[----:B------:R-:W-:Y:S01]  /*0b90*/  IMAD.WIDE R28, R25, 0x4, R28 ;  /* 0x00000004191c7825 */ /* 0x000fe200078e021c */
[----:B------:R1:W5:Y:S01]  /*0ba0*/  @!P0 LDG.E.EL R13, desc[UR4][R10.64] ;  /* 0x000000040a0d8981 */ /* 0x000362000c2e1900 */
[----:B0-----:R-:W0:Y:S03]  /*0bb0*/  LDC.64 R8, c[0x0][0x280] ;  /* 0x0000a000ff087b82 */ /* 0x001e260000000a00 */
[----:B------:R-:W5:Y:S01]  /*0bc0*/  @!P0 LDG.E.EL R5, desc[UR4][R28.64] ;  /* 0x000000041c058981 */ /* 0x000f62000c2e1900 */
[----:B0-----:R-:W-:Y:S01]  /*0bd0*/  IMAD.WIDE R8, R0, 0x4, R8 ;  /* 0x0000000400087825 */ /* 0x001fe200078e0208 */
[----:B---3--:R-:W-:-:S03]  /*0be0*/  FSETP.GEU.AND P1, PT, R3, -R18, PT ;  /* 0x800000120300720b */ /* 0x008fc60003f2e000 */
[----:B------:R-:W-:Y:S01]  /*0bf0*/  FADD R3, R3, R18 ;  /* 0x0000001203037221 */ /* 0x000fe20000000000 */
[C---:B------:R-:W-:Y:S01]  /*0c00*/  FSETP.GEU.AND P2, PT, R6.reuse, -R19, PT ;  /* 0x800000130600720b */ /* 0x040fe20003f4e000 */
[----:B------:R-:W-:Y:S02]  /*0c10*/  FADD R19, R6, R19 ;  /* 0x0000001306137221 */ /* 0x000fe40000000000 */
[----:B------:R-:W0:Y:S01]  /*0c20*/  LDC.64 R6, c[0x0][0x210] ;  /* 0x00008400ff067b82 */ /* 0x000e220000000a00 */
[----:B-1----:R-:W-:Y:S02]  /*0c30*/  FSEL R10, R3, RZ, P1 ;  /* 0x000000ff030a7208 */ /* 0x002fe40000800000 */
[----:B------:R-:W-:-:S03]  /*0c40*/  FSEL R11, R19, RZ, P2 ;  /* 0x000000ff130b7208 */ /* 0x000fc60001000000 */
[----:B------:R-:W-:Y:S02]  /*0c50*/  FADD R3, RZ, R10 ;  /* 0x0000000aff037221 */ /* 0x000fe40000000000 */
[----:B------:R1:W-:Y:S01]  /*0c60*/  @!P0 STG.E.64 desc[UR4][R8.64], R10 ;  /* 0x0000000a08008986 */ /* 0x0003e2000c101b04 */
[----:B0-----:R-:W-:-:S04]  /*0c70*/  IMAD.WIDE R6, R0, 0x4, R6 ;  /* 0x0000000400067825 */ /* 0x001fc800078e0206 */
[----:B----4-:R-:W-:Y:S01]  /*0c80*/  FADD R18, R27, -R23 ;  /* 0x800000171b127221 */ /* 0x010fe20000000000 */
[----:B--2---:R-:W-:-:S03]  /*0c90*/  FADD R22, R22, -R21 ;  /* 0x8000001516167221 */ /* 0x004fc60000000000 */
[-C--:B------:R-:W-:Y:S01]  /*0ca0*/  FFMA R23, R18, R16.reuse, R23 ;  /* 0x0000001012177223 */ /* 0x080fe20000000017 */
[----:B------:R-:W-:Y:S01]  /*0cb0*/  FFMA R22, R22, R16, R21 ;  /* 0x0000001016167223 */ /* 0x000fe20000000015 */
[----:B-----5:R-:W-:Y:S01]  /*0cc0*/  FADD R13, R13, -R20 ;  /* 0x800000140d0d7221 */ /* 0x020fe20000000000 */
[----:B------:R-:W-:-:S03]  /*0cd0*/  FADD R5, R5, -R12 ;  /* 0x8000000c05057221 */ /* 0x000fc60000000000 */
[-C--:B------:R-:W-:Y:S01]  /*0ce0*/  FFMA R13, R13, R17.reuse, R20 ;  /* 0x000000110d0d7223 */ /* 0x080fe20000000014 */
[----:B------:R-:W-:Y:S01]  /*0cf0*/  FADD R22, -R23, R22 ;  /* 0x0000001617167221 */ /* 0x000fe20000000100 */
[----:B------:R-:W-:-:S03]  /*0d00*/  FFMA R12, R5, R17, R12 ;  /* 0x00000011050c7223 */ /* 0x000fc6000000000c */
[----:B------:R-:W-:Y:S01]  /*0d10*/  FFMA R4, R22, R4, R23 ;  /* 0x0000000416047223 */ /* 0x000fe20000000017 */
[----:B------:R-:W-:Y:S01]  /*0d20*/  FADD R12, -R13, R12 ;  /* 0x0000000c0d0c7221 */ /* 0x000fe20000000100 */
[----:B------:R-:W-:-:S03]  /*0d30*/  FADD R5, RZ, R11 ;  /* 0x0000000bff057221 */ /* 0x000fc60000000000 */
[----:B------:R-:W-:Y:S01]  /*0d40*/  FFMA R2, R12, R2, R13 ;  /* 0x000000020c027223 */ /* 0x000fe2000000000d */
[C---:B------:R-:W-:Y:S01]  /*0d50*/  FSETP.GEU.AND P1, PT, R3.reuse, -R4, PT ;  /* 0x800000040300720b */ /* 0x040fe20003f2e000 */
[----:B------:R-:W-:Y:S02]  /*0d60*/  FADD R4, R3, R4 ;  /* 0x0000000403047221 */ /* 0x000fe40000000000 */
[C---:B------:R-:W-:Y:S01]  /*0d70*/  FADD R3, R5.reuse, R2 ;  /* 0x0000000205037221 */ /* 0x040fe20000000000 */
[----:B------:R-:W-:Y:S02]  /*0d80*/  FSETP.GEU.AND P2, PT, R5, -R2, PT ;  /* 0x800000020500720b */ /* 0x000fe40003f4e000 */
[----:B------:R-:W-:Y:S02]  /*0d90*/  FSEL R2, R4, RZ, P1 ;  /* 0x000000ff04027208 */ /* 0x000fe40000800000 */
[----:B------:R-:W-:Y:S01]  /*0da0*/  FSEL R3, R3, RZ, P2 ;  /* 0x000000ff03037208 */ /* 0x000fe20001000000 */
[----:B-1----:R-:W-:Y:S08]  /*0db0*/  @P0 EXIT ;  /* 0x000000000000094d */ /* 0x002ff00003800000 */
[----:B------:R-:W-:Y:S01]  /*0dc0*/  STG.E.64 desc[UR4][R6.64], R2 ;  /* 0x0000000206007986 */ /* 0x000fe2000c101b04 */
[----:B------:R-:W-:Y:S05]  /*0dd0*/  EXIT ;  /* 0x000000000000794d */ /* 0x000fea0003800000 */
.L_x_0:
[----:B------:R-:W-:-:S00]  /*0de0*/  BRA `(.L_x_0) ;  /* 0xfffffffc00fc7947 */ /* 0x000fc0000383ffff */
[----:B------:R-:W-:-:S00]  /*0df0*/  NOP ;  /* 0x0000000000007918 */ /* 0x000fc00000000000 */
        /* <DEDUP_REMOVED lines=8> */
.L_x_1:


//--------------------- .nv.global.init           --------------------------
	.section	.nv.global.init,"aw",@progbits
.nv.global.init:
	.type		_$_str,@object
	.size		_$_str,(_$_str_$_2 - _$_str)
_$_str:
        /*0000*/ 	.byte	0x5f, 0x5f, 0x43, 0x55, 0x44, 0x41, 0x5f, 0x46, 0x54, 0x5a, 0x00
	.type		_$_str_$_2,@object
	.size		_$_str_$_2,(.L_1 - _$_str_$_2)
_$_str_$_2:
        /*000b*/ 	.byte	0x5f, 0x5f, 0x43, 0x55, 0x44, 0x41, 0x5f, 0x50, 0x52, 0x45, 0x43, 0x5f, 0x53, 0x51, 0x52, 0x54
        /*001b*/ 	.byte	0x00
.L_1:


//--------------------- .nv.constant0.triton_poi_fused__native_batch_norm_legit_no_training__unsafe_index_add_mul_relu_sub_12 --------------------------
	.section	.nv.constant0.triton_poi_fused__native_batch_norm_legit_no_training__unsafe_index_add_mul_relu_sub_12,"a",@progbits
	.sectionflags	@""
	.align	4
.nv.constant0.triton_poi_fused__native_batch_norm_legit_no_training__unsafe_index_add_mul_relu_sub_12:
	.zero		652
